//
// Generated by NVIDIA NVVM Compiler
//
// Compiler Build ID: CL-36424714
// Cuda compilation tools, release 13.0, V13.0.88
// Based on NVVM 20.0.0
//

.version 9.0
.target sm_100
.address_size 64

	// .globl	_Z24waveform_analysis_kernelPKfPfiiii

.visible .entry _Z24waveform_analysis_kernelPKfPfiiii(
	.param .u64 .ptr .align 1 _Z24waveform_analysis_kernelPKfPfiiii_param_0,
	.param .u64 .ptr .align 1 _Z24waveform_analysis_kernelPKfPfiiii_param_1,
	.param .u32 _Z24waveform_analysis_kernelPKfPfiiii_param_2,
	.param .u32 _Z24waveform_analysis_kernelPKfPfiiii_param_3,
	.param .u32 _Z24waveform_analysis_kernelPKfPfiiii_param_4,
	.param .u32 _Z24waveform_analysis_kernelPKfPfiiii_param_5
)
{
	.reg .pred 	%p<11>;
	.reg .b32 	%r<42>;
	.reg .b32 	%f<183>;
	.reg .b64 	%rd<18>;

	ld.param.u64 	%rd4, [_Z24waveform_analysis_kernelPKfPfiiii_param_0];
	ld.param.u64 	%rd3, [_Z24waveform_analysis_kernelPKfPfiiii_param_1];
	ld.param.u32 	%r23, [_Z24waveform_analysis_kernelPKfPfiiii_param_2];
	ld.param.u32 	%r24, [_Z24waveform_analysis_kernelPKfPfiiii_param_3];
	ld.param.u32 	%r25, [_Z24waveform_analysis_kernelPKfPfiiii_param_4];
	ld.param.u32 	%r26, [_Z24waveform_analysis_kernelPKfPfiiii_param_5];
	cvta.to.global.u64 	%rd1, %rd4;
	mov.u32 	%r27, %ctaid.x;
	mov.u32 	%r28, %ntid.x;
	mov.u32 	%r29, %tid.x;
	mad.lo.s32 	%r1, %r27, %r28, %r29;
	setp.ge.s32 	%p1, %r1, %r26;
	@%p1 bra 	$L__BB0_15;
	mul.lo.s32 	%r2, %r25, %r1;
	add.s32 	%r30, %r2, %r24;
	min.s32 	%r3, %r30, %r23;
	mul.wide.s32 	%rd5, %r2, 4;
	add.s64 	%rd6, %rd1, %rd5;
	ld.global.f32 	%f182, [%rd6];
	setp.le.s32 	%p2, %r3, %r2;
	mov.f32 	%f180, 0f00000000;
	mov.f32 	%f181, %f180;
	@%p2 bra 	$L__BB0_14;
	sub.s32 	%r4, %r3, %r2;
	and.b32  	%r5, %r4, 15;
	sub.s32 	%r31, %r2, %r3;
	setp.gt.u32 	%p3, %r31, -16;
	mov.f32 	%f181, 0f00000000;
	mov.u32 	%r37, %r2;
	mov.f32 	%f180, %f181;
	@%p3 bra 	$L__BB0_5;
	and.b32  	%r32, %r4, -16;
	neg.s32 	%r35, %r32;
	add.s64 	%rd2, %rd1, 32;
	mov.f32 	%f181, 0f00000000;
	mov.u32 	%r37, %r2;
$L__BB0_4:
	.pragma "nounroll";
	mul.wide.s32 	%rd7, %r37, 4;
	add.s64 	%rd8, %rd2, %rd7;
	ld.global.f32 	%f45, [%rd8+-32];
	add.f32 	%f46, %f180, %f45;
	fma.rn.f32 	%f47, %f45, %f45, %f181;
	max.f32 	%f48, %f182, %f45;
	ld.global.f32 	%f49, [%rd8+-28];
	add.f32 	%f50, %f46, %f49;
	fma.rn.f32 	%f51, %f49, %f49, %f47;
	max.f32 	%f52, %f48, %f49;
	ld.global.f32 	%f53, [%rd8+-24];
	add.f32 	%f54, %f50, %f53;
	fma.rn.f32 	%f55, %f53, %f53, %f51;
	max.f32 	%f56, %f52, %f53;
	ld.global.f32 	%f57, [%rd8+-20];
	add.f32 	%f58, %f54, %f57;
	fma.rn.f32 	%f59, %f57, %f57, %f55;
	max.f32 	%f60, %f56, %f57;
	ld.global.f32 	%f61, [%rd8+-16];
	add.f32 	%f62, %f58, %f61;
	fma.rn.f32 	%f63, %f61, %f61, %f59;
	max.f32 	%f64, %f60, %f61;
	ld.global.f32 	%f65, [%rd8+-12];
	add.f32 	%f66, %f62, %f65;
	fma.rn.f32 	%f67, %f65, %f65, %f63;
	max.f32 	%f68, %f64, %f65;
	ld.global.f32 	%f69, [%rd8+-8];
	add.f32 	%f70, %f66, %f69;
	fma.rn.f32 	%f71, %f69, %f69, %f67;
	max.f32 	%f72, %f68, %f69;
	ld.global.f32 	%f73, [%rd8+-4];
	add.f32 	%f74, %f70, %f73;
	fma.rn.f32 	%f75, %f73, %f73, %f71;
	max.f32 	%f76, %f72, %f73;
	ld.global.f32 	%f77, [%rd8];
	add.f32 	%f78, %f74, %f77;
	fma.rn.f32 	%f79, %f77, %f77, %f75;
	max.f32 	%f80, %f76, %f77;
	ld.global.f32 	%f81, [%rd8+4];
	add.f32 	%f82, %f78, %f81;
	fma.rn.f32 	%f83, %f81, %f81, %f79;
	max.f32 	%f84, %f80, %f81;
	ld.global.f32 	%f85, [%rd8+8];
	add.f32 	%f86, %f82, %f85;
	fma.rn.f32 	%f87, %f85, %f85, %f83;
	max.f32 	%f88, %f84, %f85;
	ld.global.f32 	%f89, [%rd8+12];
	add.f32 	%f90, %f86, %f89;
	fma.rn.f32 	%f91, %f89, %f89, %f87;
	max.f32 	%f92, %f88, %f89;
	ld.global.f32 	%f93, [%rd8+16];
	add.f32 	%f94, %f90, %f93;
	fma.rn.f32 	%f95, %f93, %f93, %f91;
	max.f32 	%f96, %f92, %f93;
	ld.global.f32 	%f97, [%rd8+20];
	add.f32 	%f98, %f94, %f97;
	fma.rn.f32 	%f99, %f97, %f97, %f95;
	max.f32 	%f100, %f96, %f97;
	ld.global.f32 	%f101, [%rd8+24];
	add.f32 	%f102, %f98, %f101;
	fma.rn.f32 	%f103, %f101, %f101, %f99;
	max.f32 	%f104, %f100, %f101;
	ld.global.f32 	%f105, [%rd8+28];
	add.f32 	%f180, %f102, %f105;
	fma.rn.f32 	%f181, %f105, %f105, %f103;
	max.f32 	%f182, %f104, %f105;
	add.s32 	%r37, %r37, 16;
	add.s32 	%r35, %r35, 16;
	setp.ne.s32 	%p4, %r35, 0;
	@%p4 bra 	$L__BB0_4;
$L__BB0_5:
	setp.eq.s32 	%p5, %r5, 0;
	@%p5 bra 	$L__BB0_14;
	and.b32  	%r12, %r4, 7;
	setp.lt.u32 	%p6, %r5, 8;
	@%p6 bra 	$L__BB0_8;
	mul.wide.s32 	%rd9, %r37, 4;
	add.s64 	%rd10, %rd1, %rd9;
	ld.global.f32 	%f107, [%rd10];
	add.f32 	%f108, %f180, %f107;
	fma.rn.f32 	%f109, %f107, %f107, %f181;
	max.f32 	%f110, %f182, %f107;
	ld.global.f32 	%f111, [%rd10+4];
	add.f32 	%f112, %f108, %f111;
	fma.rn.f32 	%f113, %f111, %f111, %f109;
	max.f32 	%f114, %f110, %f111;
	ld.global.f32 	%f115, [%rd10+8];
	add.f32 	%f116, %f112, %f115;
	fma.rn.f32 	%f117, %f115, %f115, %f113;
	max.f32 	%f118, %f114, %f115;
	ld.global.f32 	%f119, [%rd10+12];
	add.f32 	%f120, %f116, %f119;
	fma.rn.f32 	%f121, %f119, %f119, %f117;
	max.f32 	%f122, %f118, %f119;
	ld.global.f32 	%f123, [%rd10+16];
	add.f32 	%f124, %f120, %f123;
	fma.rn.f32 	%f125, %f123, %f123, %f121;
	max.f32 	%f126, %f122, %f123;
	ld.global.f32 	%f127, [%rd10+20];
	add.f32 	%f128, %f124, %f127;
	fma.rn.f32 	%f129, %f127, %f127, %f125;
	max.f32 	%f130, %f126, %f127;
	ld.global.f32 	%f131, [%rd10+24];
	add.f32 	%f132, %f128, %f131;
	fma.rn.f32 	%f133, %f131, %f131, %f129;
	max.f32 	%f134, %f130, %f131;
	ld.global.f32 	%f135, [%rd10+28];
	add.f32 	%f180, %f132, %f135;
	fma.rn.f32 	%f181, %f135, %f135, %f133;
	max.f32 	%f182, %f134, %f135;
	add.s32 	%r37, %r37, 8;
$L__BB0_8:
	setp.eq.s32 	%p7, %r12, 0;
	@%p7 bra 	$L__BB0_14;
	and.b32  	%r15, %r4, 3;
	setp.lt.u32 	%p8, %r12, 4;
	@%p8 bra 	$L__BB0_11;
	mul.wide.s32 	%rd11, %r37, 4;
	add.s64 	%rd12, %rd1, %rd11;
	ld.global.f32 	%f137, [%rd12];
	add.f32 	%f138, %f180, %f137;
	fma.rn.f32 	%f139, %f137, %f137, %f181;
	max.f32 	%f140, %f182, %f137;
	ld.global.f32 	%f141, [%rd12+4];
	add.f32 	%f142, %f138, %f141;
	fma.rn.f32 	%f143, %f141, %f141, %f139;
	max.f32 	%f144, %f140, %f141;
	ld.global.f32 	%f145, [%rd12+8];
	add.f32 	%f146, %f142, %f145;
	fma.rn.f32 	%f147, %f145, %f145, %f143;
	max.f32 	%f148, %f144, %f145;
	ld.global.f32 	%f149, [%rd12+12];
	add.f32 	%f180, %f146, %f149;
	fma.rn.f32 	%f181, %f149, %f149, %f147;
	max.f32 	%f182, %f148, %f149;
	add.s32 	%r37, %r37, 4;
$L__BB0_11:
	setp.eq.s32 	%p9, %r15, 0;
	@%p9 bra 	$L__BB0_14;
	neg.s32 	%r40, %r15;
$L__BB0_13:
	.pragma "nounroll";
	mul.wide.s32 	%rd13, %r37, 4;
	add.s64 	%rd14, %rd1, %rd13;
	ld.global.f32 	%f150, [%rd14];
	add.f32 	%f180, %f180, %f150;
	fma.rn.f32 	%f181, %f150, %f150, %f181;
	max.f32 	%f182, %f182, %f150;
	add.s32 	%r37, %r37, 1;
	add.s32 	%r40, %r40, 1;
	setp.ne.s32 	%p10, %r40, 0;
	@%p10 bra 	$L__BB0_13;
$L__BB0_14:
	sub.s32 	%r33, %r3, %r2;
	cvt.rn.f32.s32 	%f151, %r33;
	div.rn.f32 	%f152, %f180, %f151;
	mul.lo.s32 	%r34, %r1, 3;
	cvta.to.global.u64 	%rd15, %rd3;
	mul.wide.s32 	%rd16, %r34, 4;
	add.s64 	%rd17, %rd15, %rd16;
	st.global.f32 	[%rd17], %f152;
	div.rn.f32 	%f153, %f181, %f151;
	mul.f32 	%f154, %f152, %f152;
	sub.f32 	%f155, %f153, %f154;
	st.global.f32 	[%rd17+4], %f155;
	st.global.f32 	[%rd17+8], %f182;
$L__BB0_15:
	ret;

}


// ===== COMPILED SASS (sm_100) =====

	.target	sm_100

	.elftype	@"ET_EXEC"


//--------------------- .note.nv.tkinfo           --------------------------
	.section	.note.nv.tkinfo,"",@"SHT_NOTE"
	.sectionflags	@"SHF_NOTE_NV_TKINFO"
	.tkinfo
        /*0018*/ 	.word	0x00000002
        /*0030*/ 	.string	""
        /*0030*/ 	.string	"ptxas"
        /*0030*/ 	.string	"Cuda compilation tools, release 13.0, V13.0.88"
        /*0030*/ 	.string	"Build cuda_13.0.r13.0/compiler.36424714_0"
        /*0030*/ 	.string	"-arch sm_100 -m 64 "



//--------------------- .note.nv.cuinfo           --------------------------
	.section	.note.nv.cuinfo,"",@"SHT_NOTE"
	.sectionflags	@"SHF_NOTE_NV_CUINFO"
        /*0018*/ 	.short	0x0002
        /*001a*/ 	.short	0x0064
        /*001c*/ 	.short	0x0082
	.zero		2


//--------------------- .nv.info                  --------------------------
	.section	.nv.info,"",@"SHT_CUDA_INFO"
	.align	4


	//----- nvinfo : EIATTR_REGCOUNT
	.align		4
        /*0000*/ 	.byte	0x04, 0x2f
        /*0002*/ 	.short	(.L_1 - .L_0)
	.align		4
.L_0:
        /*0004*/ 	.word	index@(_Z24waveform_analysis_kernelPKfPfiiii)
        /*0008*/ 	.word	0x0000001f


	//----- nvinfo : EIATTR_FRAME_SIZE
	.align		4
.L_1:
        /*000c*/ 	.byte	0x04, 0x11
        /*000e*/ 	.short	(.L_3 - .L_2)
	.align		4
.L_2:
        /*0010*/ 	.word	index@($__internal_0_$__cuda_sm3x_div_rn_noftz_f32_slowpath)
        /*0014*/ 	.word	0x00000000


	//----- nvinfo : EIATTR_FRAME_SIZE
	.align		4
.L_3:
        /*0018*/ 	.byte	0x04, 0x11
        /*001a*/ 	.short	(.L_5 - .L_4)
	.align		4
.L_4:
        /*001c*/ 	.word	index@(_Z24waveform_analysis_kernelPKfPfiiii)
        /*0020*/ 	.word	0x00000000


	//----- nvinfo : EIATTR_MIN_STACK_SIZE
	.align		4
.L_5:
        /*0024*/ 	.byte	0x04, 0x12
        /*0026*/ 	.short	(.L_7 - .L_6)
	.align		4
.L_6:
        /*0028*/ 	.word	index@(_Z24waveform_analysis_kernelPKfPfiiii)
        /*002c*/ 	.word	0x00000000
.L_7:


//--------------------- .nv.compat                --------------------------
	.section	.nv.compat,"",@"SHT_CUDA_COMPAT_INFO"
	.align	4
        /*0000*/ 	.byte	0x02, 0x09, 0x00, 0x00, 0x02, 0x02, 0x01, 0x00, 0x02, 0x05, 0x05, 0x00, 0x03, 0x07, 0x01, 0x01
        /*0010*/ 	.byte	0x02, 0x03, 0x00, 0x00, 0x02, 0x06, 0x01, 0x00, 0x04, 0x0b, 0x08, 0x00, 0x01, 0x00, 0x00, 0x00
        /*0020*/ 	.byte	0x00, 0x00, 0x00, 0x00


//--------------------- .nv.info._Z24waveform_analysis_kernelPKfPfiiii --------------------------
	.section	.nv.info._Z24waveform_analysis_kernelPKfPfiiii,"",@"SHT_CUDA_INFO"
	.sectionflags	@""
	.align	4


	//----- nvinfo : EIATTR_CUDA_API_VERSION
	.align		4
        /*0000*/ 	.byte	0x04, 0x37
        /*0002*/ 	.short	(.L_9 - .L_8)
.L_8:
        /*0004*/ 	.word	0x00000082


	//----- nvinfo : EIATTR_KPARAM_INFO
	.align		4
.L_9:
        /*0008*/ 	.byte	0x04, 0x17
        /*000a*/ 	.short	(.L_11 - .L_10)
.L_10:
        /*000c*/ 	.word	0x00000000
        /*0010*/ 	.short	0x0005
        /*0012*/ 	.short	0x001c
        /*0014*/ 	.byte	0x00, 0xf0, 0x11, 0x00


	//----- nvinfo : EIATTR_KPARAM_INFO
	.align		4
.L_11:
        /*0018*/ 	.byte	0x04, 0x17
        /*001a*/ 	.short	(.L_13 - .L_12)
.L_12:
        /*001c*/ 	.word	0x00000000
        /*0020*/ 	.short	0x0004
        /*0022*/ 	.short	0x0018
        /*0024*/ 	.byte	0x00, 0xf0, 0x11, 0x00


	//----- nvinfo : EIATTR_KPARAM_INFO
	.align		4
.L_13:
        /*0028*/ 	.byte	0x04, 0x17
        /*002a*/ 	.short	(.L_15 - .L_14)
.L_14:
        /*002c*/ 	.word	0x00000000
        /*0030*/ 	.short	0x0003
        /*0032*/ 	.short	0x0014
        /*0034*/ 	.byte	0x00, 0xf0, 0x11, 0x00


	//----- nvinfo : EIATTR_KPARAM_INFO
	.align		4
.L_15:
        /*0038*/ 	.byte	0x04, 0x17
        /*003a*/ 	.short	(.L_17 - .L_16)
.L_16:
        /*003c*/ 	.word	0x00000000
        /*0040*/ 	.short	0x0002
        /*0042*/ 	.short	0x0010
        /*0044*/ 	.byte	0x00, 0xf0, 0x11, 0x00


	//----- nvinfo : EIATTR_KPARAM_INFO
	.align		4
.L_17:
        /*0048*/ 	.byte	0x04, 0x17
        /*004a*/ 	.short	(.L_19 - .L_18)
.L_18:
        /*004c*/ 	.word	0x00000000
        /*0050*/ 	.short	0x0001
        /*0052*/ 	.short	0x0008
        /*0054*/ 	.byte	0x00, 0xf5, 0x21, 0x00


	//----- nvinfo : EIATTR_KPARAM_INFO
	.align		4
.L_19:
        /*0058*/ 	.byte	0x04, 0x17
        /*005a*/ 	.short	(.L_21 - .L_20)
.L_20:
        /*005c*/ 	.word	0x00000000
        /*0060*/ 	.short	0x0000
        /*0062*/ 	.short	0x0000
        /*0064*/ 	.byte	0x00, 0xf5, 0x21, 0x00


	//----- nvinfo : EIATTR_SPARSE_MMA_MASK
	.align		4
.L_21:
        /*0068*/ 	.byte	0x03, 0x50
        /*006a*/ 	.short	0x0000


	//----- nvinfo : EIATTR_MAXREG_COUNT
	.align		4
        /*006c*/ 	.byte	0x03, 0x1b
        /*006e*/ 	.short	0x00ff


	//----- nvinfo : EIATTR_MERCURY_ISA_VERSION
	.align		4
        /*0070*/ 	.byte	0x03, 0x5f
        /*0072*/ 	.short	0x0101


	//----- nvinfo : EIATTR_VRC_CTA_INIT_COUNT
	.align		4
        /*0074*/ 	.byte	0x02, 0x4a
	.zero		1
	.zero		1


	//----- nvinfo : EIATTR_EXIT_INSTR_OFFSETS
	.align		4
        /*0078*/ 	.byte	0x04, 0x1c
        /*007a*/ 	.short	(.L_23 - .L_22)


	//   ....[0]....
.L_22:
        /*007c*/ 	.word	0x00000070


	//   ....[1]....
        /*0080*/ 	.word	0x00000d00


	//----- nvinfo : EIATTR_CRS_STACK_SIZE
	.align		4
.L_23:
        /*0084*/ 	.byte	0x04, 0x1e
        /*0086*/ 	.short	(.L_25 - .L_24)
.L_24:
        /*0088*/ 	.word	0x00000000


	//----- nvinfo : EIATTR_CBANK_PARAM_SIZE
	.align		4
.L_25:
        /*008c*/ 	.byte	0x03, 0x19
        /*008e*/ 	.short	0x0020


	//----- nvinfo : EIATTR_PARAM_CBANK
	.align		4
        /*0090*/ 	.byte	0x04, 0x0a
        /*0092*/ 	.short	(.L_27 - .L_26)
	.align		4
.L_26:
        /*0094*/ 	.word	index@(.nv.constant0._Z24waveform_analysis_kernelPKfPfiiii)
        /*0098*/ 	.short	0x0380
        /*009a*/ 	.short	0x0020


	//----- nvinfo : EIATTR_SW_WAR
	.align		4
.L_27:
        /*009c*/ 	.byte	0x04, 0x36
        /*009e*/ 	.short	(.L_29 - .L_28)
.L_28:
        /*00a0*/ 	.word	0x00000008
.L_29:


//--------------------- .nv.callgraph             --------------------------
	.section	.nv.callgraph,"",@"SHT_CUDA_CALLGRAPH"
	.align	4
	.sectionentsize	8
	.align		4
        /*0000*/ 	.word	0x00000000
	.align		4
        /*0004*/ 	.word	0xffffffff
	.align		4
        /*0008*/ 	.word	0x00000000
	.align		4
        /*000c*/ 	.word	0xfffffffe
	.align		4
        /*0010*/ 	.word	0x00000000
	.align		4
        /*0014*/ 	.word	0xfffffffd
	.align		4
        /*0018*/ 	.word	0x00000000
	.align		4
        /*001c*/ 	.word	0xfffffffc


//--------------------- .text._Z24waveform_analysis_kernelPKfPfiiii --------------------------
	.section	.text._Z24waveform_analysis_kernelPKfPfiiii,"ax",@progbits
	.align	128
        .global         _Z24waveform_analysis_kernelPKfPfiiii
        .type           _Z24waveform_analysis_kernelPKfPfiiii,@function
        .size           _Z24waveform_analysis_kernelPKfPfiiii,(.L_x_26 - _Z24waveform_analysis_kernelPKfPfiiii)
        .other          _Z24waveform_analysis_kernelPKfPfiiii,@"STO_CUDA_ENTRY STV_DEFAULT"
_Z24waveform_analysis_kernelPKfPfiiii:
.text._Z24waveform_analysis_kernelPKfPfiiii:
[----:B------:R-:W-:Y:S01]  /*0000*/  LDC R1, c[0x0][0x37c] ;  /* 0x0000df00ff017b82 */ /* 0x000fe20000000800 */
[----:B------:R-:W0:Y:S07]  /*0010*/  S2R R3, SR_TID.X ;  /* 0x0000000000037919 */ /* 0x000e2e0000002100 */
[----:B------:R-:W0:Y:S01]  /*0020*/  S2UR UR4, SR_CTAID.X ;  /* 0x00000000000479c3 */ /* 0x000e220000002500 */
[----:B------:R-:W1:Y:S07]  /*0030*/  LDCU UR5, c[0x0][0x39c] ;  /* 0x00007380ff0577ac */ /* 0x000e6e0008000800 */
[----:B------:R-:W0:Y:S02]  /*0040*/  LDC R8, c[0x0][0x360] ;  /* 0x0000d800ff087b82 */ /* 0x000e240000000800 */
[----:B0-----:R-:W-:-:S05]  /*0050*/  IMAD R8, R8, UR4, R3 ;  /* 0x0000000408087c24 */ /* 0x001fca000f8e0203 */
[----:B-1----:R-:W-:-:S13]  /*0060*/  ISETP.GE.AND P0, PT, R8, UR5, PT ;  /* 0x0000000508007c0c */ /* 0x002fda000bf06270 */
[----:B------:R-:W-:Y:S05]  /*0070*/  @P0 EXIT ;  /* 0x000000000000094d */ /* 0x000fea0003800000 */
[----:B------:R-:W0:Y:S01]  /*0080*/  LDC.64 R2, c[0x0][0x380] ;  /* 0x0000e000ff027b82 */ /* 0x000e220000000a00 */
[----:B------:R-:W1:Y:S01]  /*0090*/  LDCU UR6, c[0x0][0x398] ;  /* 0x00007300ff0677ac */ /* 0x000e620008000800 */
[----:B------:R-:W2:Y:S06]  /*00a0*/  LDCU.64 UR4, c[0x0][0x358] ;  /* 0x00006b00ff0477ac */ /* 0x000eac0008000a00 */
[----:B------:R-:W3:Y:S01]  /*00b0*/  LDC.64 R6, c[0x0][0x390] ;  /* 0x0000e400ff067b82 */ /* 0x000ee20000000a00 */
[----:B-1----:R-:W-:-:S04]  /*00c0*/  IMAD R11, R8, UR6, RZ ;  /* 0x00000006080b7c24 */ /* 0x002fc8000f8e02ff */
[----:B0-----:R-:W-:-:S05]  /*00d0*/  IMAD.WIDE R4, R11, 0x4, R2 ;  /* 0x000000040b047825 */ /* 0x001fca00078e0202 */
[----:B--2---:R0:W5:Y:S01]  /*00e0*/  LDG.E R10, desc[UR4][R4.64] ;  /* 0x00000004040a7981 */ /* 0x004162000c1e1900 */
[----:B------:R-:W-:Y:S01]  /*00f0*/  BSSY.RECONVERGENT B0, `(.L_x_0) ;  /* 0x000009c000007945 */ /* 0x000fe20003800200 */
[----:B------:R-:W-:Y:S01]  /*0100*/  HFMA2 R21, -RZ, RZ, 0, 0 ;  /* 0x00000000ff157431 */ /* 0x000fe200000001ff */
[----:B---3--:R-:W-:Y:S01]  /*0110*/  VIADDMNMX R0, R11, R7, R6, PT ;  /* 0x000000070b007246 */ /* 0x008fe20003800106 */
[----:B------:R-:W-:-:S03]  /*0120*/  IMAD.MOV.U32 R9, RZ, RZ, RZ ;  /* 0x000000ffff097224 */ /* 0x000fc600078e00ff */
[----:B------:R-:W-:-:S13]  /*0130*/  ISETP.GT.AND P0, PT, R0, R11, PT ;  /* 0x0000000b0000720c */ /* 0x000fda0003f04270 */
[----:B0-----:R-:W-:Y:S05]  /*0140*/  @!P0 BRA `(.L_x_1) ;  /* 0x0000000800588947 */ /* 0x001fea0003800000 */
[C---:B------:R-:W-:Y:S01]  /*0150*/  IMAD.IADD R4, R11.reuse, 0x1, -R0 ;  /* 0x000000010b047824 */ /* 0x040fe200078e0a00 */
[----:B------:R-:W-:Y:S01]  /*0160*/  IADD3 R12, PT, PT, -R11, R0, RZ ;  /* 0x000000000b0c7210 */ /* 0x000fe20007ffe1ff */
[----:B------:R-:W-:Y:S01]  /*0170*/  BSSY.RECONVERGENT B1, `(.L_x_2) ;  /* 0x000004c000017945 */ /* 0x000fe20003800200 */
[----:B------:R-:W-:Y:S01]  /*0180*/  MOV R9, RZ ;  /* 0x000000ff00097202 */ /* 0x000fe20000000f00 */
[----:B------:R-:W-:Y:S01]  /*0190*/  IMAD.MOV.U32 R13, RZ, RZ, R11 ;  /* 0x000000ffff0d7224 */ /* 0x000fe200078e000b */
[----:B------:R-:W-:Y:S02]  /*01a0*/  ISETP.GT.U32.AND P1, PT, R4, -0x10, PT ;  /* 0xfffffff00400780c */ /* 0x000fe40003f24070 */
[----:B------:R-:W-:Y:S02]  /*01b0*/  LOP3.LUT R24, R12, 0xf, RZ, 0xc0, !PT ;  /* 0x0000000f0c187812 */ /* 0x000fe400078ec0ff */
[----:B------:R-:W-:Y:S02]  /*01c0*/  MOV R21, RZ ;  /* 0x000000ff00157202 */ /* 0x000fe40000000f00 */
[----:B------:R-:W-:-:S07]  /*01d0*/  ISETP.NE.AND P0, PT, R24, RZ, PT ;  /* 0x000000ff1800720c */ /* 0x000fce0003f05270 */
[----:B------:R-:W-:Y:S06]  /*01e0*/  @P1 BRA `(.L_x_3) ;  /* 0x0000000400101947 */ /* 0x000fec0003800000 */
[----:B------:R-:W0:Y:S01]  /*01f0*/  LDC.64 R6, c[0x0][0x380] ;  /* 0x0000e000ff067b82 */ /* 0x000e220000000a00 */
[----:B------:R-:W-:Y:S01]  /*0200*/  LOP3.LUT R14, R12, 0xfffffff0, RZ, 0xc0, !PT ;  /* 0xfffffff00c0e7812 */ /* 0x000fe200078ec0ff */
[----:B------:R-:W-:Y:S01]  /*0210*/  IMAD.MOV.U32 R9, RZ, RZ, RZ ;  /* 0x000000ffff097224 */ /* 0x000fe200078e00ff */
[----:B------:R-:W-:-:S03]  /*0220*/  MOV R13, R11 ;  /* 0x0000000b000d7202 */ /* 0x000fc60000000f00 */
[----:B------:R-:W-:Y:S01]  /*0230*/  IMAD.MOV R14, RZ, RZ, -R14 ;  /* 0x000000ffff0e7224 */ /* 0x000fe200078e0a0e */
[----:B0-----:R-:W-:-:S04]  /*0240*/  IADD3 R6, P1, PT, R6, 0x20, RZ ;  /* 0x0000002006067810 */ /* 0x001fc80007f3e0ff */
[----:B------:R-:W-:-:S09]  /*0250*/  IADD3.X R7, PT, PT, RZ, R7, RZ, P1, !PT ;  /* 0x00000007ff077210 */ /* 0x000fd20000ffe4ff */
.L_x_4:
[----:B------:R-:W-:-:S05]  /*0260*/  IMAD.WIDE R4, R13, 0x4, R6 ;  /* 0x000000040d047825 */ /* 0x000fca00078e0206 */
[----:B------:R-:W2:Y:S04]  /*0270*/  LDG.E R20, desc[UR4][R4.64+-0x20] ;  /* 0xffffe00404147981 */ /* 0x000ea8000c1e1900 */
[----:B------:R-:W3:Y:S04]  /*0280*/  LDG.E R25, desc[UR4][R4.64+-0x1c] ;  /* 0xffffe40404197981 */ /* 0x000ee8000c1e1900 */
[----:B------:R-:W4:Y:S04]  /*0290*/  LDG.E R23, desc[UR4][R4.64+-0x18] ;  /* 0xffffe80404177981 */ /* 0x000f28000c1e1900 */
[----:B------:R-:W4:Y:S04]  /*02a0*/  LDG.E R22, desc[UR4][R4.64+-0x14] ;  /* 0xffffec0404167981 */ /* 0x000f28000c1e1900 */
[----:B------:R-:W4:Y:S04]  /*02b0*/  LDG.E R16, desc[UR4][R4.64+-0x10] ;  /* 0xfffff00404107981 */ /* 0x000f28000c1e1900 */
[----:B------:R-:W4:Y:S04]  /*02c0*/  LDG.E R19, desc[UR4][R4.64+-0xc] ;  /* 0xfffff40404137981 */ /* 0x000f28000c1e1900 */
[----:B------:R-:W4:Y:S04]  /*02d0*/  LDG.E R18, desc[UR4][R4.64+-0x8] ;  /* 0xfffff80404127981 */ /* 0x000f28000c1e1900 */
[----:B------:R-:W4:Y:S04]  /*02e0*/  LDG.E R15, desc[UR4][R4.64+-0x4] ;  /* 0xfffffc04040f7981 */ /* 0x000f28000c1e1900 */
[----:B------:R-:W4:Y:S01]  /*02f0*/  LDG.E R17, desc[UR4][R4.64] ;  /* 0x0000000404117981 */ /* 0x000f22000c1e1900 */
[C---:B--2---:R-:W-:Y:S01]  /*0300*/  FADD R26, R20.reuse, R21 ;  /* 0x00000015141a7221 */ /* 0x044fe20000000000 */
[----:B------:R-:W-:-:S02]  /*0310*/  FFMA R28, R20, R20, R9 ;  /* 0x00000014141c7223 */ /* 0x000fc40000000009 */
[----:B------:R-:W2:Y:S01]  /*0320*/  LDG.E R9, desc[UR4][R4.64+0x8] ;  /* 0x0000080404097981 */ /* 0x000ea2000c1e1900 */
[--C-:B---3-5:R-:W-:Y:S01]  /*0330*/  FMNMX3 R20, R10, R20, R25.reuse, !PT ;  /* 0x000000140a147276 */ /* 0x128fe20007800019 */
[----:B------:R-:W-:Y:S02]  /*0340*/  FADD R26, R26, R25 ;  /* 0x000000191a1a7221 */ /* 0x000fe40000000000 */
[----:B------:R-:W3:Y:S01]  /*0350*/  LDG.E R10, desc[UR4][R4.64+0x4] ;  /* 0x00000404040a7981 */ /* 0x000ee2000c1e1900 */
[----:B------:R-:W-:Y:S01]  /*0360*/  FFMA R28, R25, R25, R28 ;  /* 0x00000019191c7223 */ /* 0x000fe2000000001c */
[----:B----4-:R-:W-:Y:S02]  /*0370*/  FADD R21, R26, R23 ;  /* 0x000000171a157221 */ /* 0x010fe40000000000 */
[----:B------:R-:W4:Y:S01]  /*0380*/  LDG.E R26, desc[UR4][R4.64+0x14] ;  /* 0x00001404041a7981 */ /* 0x000f22000c1e1900 */
[-C--:B------:R-:W-:Y:S01]  /*0390*/  FFMA R25, R23, R23.reuse, R28 ;  /* 0x0000001717197223 */ /* 0x080fe2000000001c */
[----:B------:R-:W-:-:S02]  /*03a0*/  FMNMX3 R23, R20, R23, R22, !PT ;  /* 0x0000001714177276 */ /* 0x000fc40007800016 */
[----:B------:R-:W4:Y:S01]  /*03b0*/  LDG.E R20, desc[UR4][R4.64+0xc] ;  /* 0x00000c0404147981 */ /* 0x000f22000c1e1900 */
[----:B------:R-:W-:Y:S01]  /*03c0*/  FADD R27, R21, R22 ;  /* 0x00000016151b7221 */ /* 0x000fe20000000000 */
[----:B------:R-:W-:Y:S02]  /*03d0*/  FFMA R25, R22, R22, R25 ;  /* 0x0000001616197223 */ /* 0x000fe40000000019 */
[----:B------:R-:W4:Y:S01]  /*03e0*/  LDG.E R21, desc[UR4][R4.64+0x10] ;  /* 0x0000100404157981 */ /* 0x000f22000c1e1900 */
[----:B------:R-:W-:Y:S01]  /*03f0*/  FADD R22, R27, R16 ;  /* 0x000000101b167221 */ /* 0x000fe20000000000 */
[-C--:B------:R-:W-:Y:S01]  /*0400*/  FFMA R28, R16, R16.reuse, R25 ;  /* 0x00000010101c7223 */ /* 0x080fe20000000019 */
[--C-:B------:R-:W-:Y:S02]  /*0410*/  FMNMX3 R25, R23, R16, R19.reuse, !PT ;  /* 0x0000001017197276 */ /* 0x100fe40007800013 */
[----:B------:R-:W4:Y:S04]  /*0420*/  LDG.E R16, desc[UR4][R4.64+0x18] ;  /* 0x0000180404107981 */ /* 0x000f28000c1e1900 */
[----:B------:R2:W4:Y:S01]  /*0430*/  LDG.E R23, desc[UR4][R4.64+0x1c] ;  /* 0x00001c0404177981 */ /* 0x000522000c1e1900 */
[----:B------:R-:W-:Y:S01]  /*0440*/  FADD R27, R22, R19 ;  /* 0x00000013161b7221 */ /* 0x000fe20000000000 */
[----:B------:R-:W-:-:S03]  /*0450*/  FFMA R19, R19, R19, R28 ;  /* 0x0000001313137223 */ /* 0x000fc6000000001c */
[----:B------:R-:W-:Y:S01]  /*0460*/  FADD R22, R27, R18 ;  /* 0x000000121b167221 */ /* 0x000fe20000000000 */
[----:B------:R-:W-:-:S03]  /*0470*/  FFMA R28, R18, R18, R19 ;  /* 0x00000012121c7223 */ /* 0x000fc60000000013 */
[----:B------:R-:W-:Y:S01]  /*0480*/  FADD R22, R22, R15 ;  /* 0x0000000f16167221 */ /* 0x000fe20000000000 */
[----:B------:R-:W-:-:S03]  /*0490*/  FFMA R28, R15, R15, R28 ;  /* 0x0000000f0f1c7223 */ /* 0x000fc6000000001c */
[----:B------:R-:W-:Y:S01]  /*04a0*/  FADD R19, R22, R17 ;  /* 0x0000001116137221 */ /* 0x000fe20000000000 */
[----:B------:R-:W-:Y:S01]  /*04b0*/  FFMA R27, R17, R17, R28 ;  /* 0x00000011111b7223 */ /* 0x000fe2000000001c */
[----:B------:R-:W-:Y:S02]  /*04c0*/  IADD3 R14, PT, PT, R14, 0x10, RZ ;  /* 0x000000100e0e7810 */ /* 0x000fe40007ffe0ff */
[----:B------:R-:W-:Y:S02]  /*04d0*/  FMNMX3 R25, R25, R18, R15, !PT ;  /* 0x0000001219197276 */ /* 0x000fe4000780000f */
[----:B------:R-:W-:Y:S02]  /*04e0*/  ISETP.NE.AND P1, PT, R14, RZ, PT ;  /* 0x000000ff0e00720c */ /* 0x000fe40003f25270 */
[----:B------:R-:W-:Y:S01]  /*04f0*/  IADD3 R13, PT, PT, R13, 0x10, RZ ;  /* 0x000000100d0d7810 */ /* 0x000fe20007ffe0ff */
[----:B---3--:R-:W-:Y:S01]  /*0500*/  FADD R22, R19, R10 ;  /* 0x0000000a13167221 */ /* 0x008fe20000000000 */
[----:B------:R-:W-:-:S03]  /*0510*/  FFMA R28, R10, R10, R27 ;  /* 0x0000000a0a1c7223 */ /* 0x000fc6000000001b */
[----:B--2---:R-:W-:Y:S01]  /*0520*/  FADD R5, R22, R9 ;  /* 0x0000000916057221 */ /* 0x004fe20000000000 */
[----:B------:R-:W-:-:S03]  /*0530*/  FFMA R19, R9, R9, R28 ;  /* 0x0000000909137223 */ /* 0x000fc6000000001c */
[----:B----4-:R-:W-:Y:S01]  /*0540*/  FADD R4, R5, R20 ;  /* 0x0000001405047221 */ /* 0x010fe20000000000 */
[----:B------:R-:W-:Y:S01]  /*0550*/  FFMA R18, R20, R20, R19 ;  /* 0x0000001414127223 */ /* 0x000fe20000000013 */
[----:B------:R-:W-:Y:S02]  /*0560*/  FMNMX3 R25, R25, R17, R10, !PT ;  /* 0x0000001119197276 */ /* 0x000fe4000780000a */
[----:B------:R-:W-:Y:S01]  /*0570*/  FADD R5, R4, R21 ;  /* 0x0000001504057221 */ /* 0x000fe20000000000 */
[----:B------:R-:W-:Y:S01]  /*0580*/  FFMA R15, R21, R21, R18 ;  /* 0x00000015150f7223 */ /* 0x000fe20000000012 */
[----:B------:R-:W-:Y:S02]  /*0590*/  FMNMX3 R25, R25, R9, R20, !PT ;  /* 0x0000000919197276 */ /* 0x000fe40007800014 */
[--C-:B------:R-:W-:Y:S01]  /*05a0*/  FADD R5, R5, R26.reuse ;  /* 0x0000001a05057221 */ /* 0x100fe20000000000 */
[----:B------:R-:W-:Y:S01]  /*05b0*/  FFMA R15, R26, R26, R15 ;  /* 0x0000001a1a0f7223 */ /* 0x000fe2000000000f */
[----:B------:R-:W-:-:S02]  /*05c0*/  FMNMX3 R25, R25, R21, R26, !PT ;  /* 0x0000001519197276 */ /* 0x000fc4000780001a */
[----:B------:R-:W-:Y:S01]  /*05d0*/  FADD R4, R5, R16 ;  /* 0x0000001005047221 */ /* 0x000fe20000000000 */
[-C--:B------:R-:W-:Y:S01]  /*05e0*/  FFMA R18, R16, R16.reuse, R15 ;  /* 0x0000001010127223 */ /* 0x080fe2000000000f */
[--C-:B------:R-:W-:Y:S02]  /*05f0*/  FMNMX3 R10, R25, R16, R23.reuse, !PT ;  /* 0x00000010190a7276 */ /* 0x100fe40007800017 */
[----:B------:R-:W-:Y:S01]  /*0600*/  FADD R21, R4, R23 ;  /* 0x0000001704157221 */ /* 0x000fe20000000000 */
[----:B------:R-:W-:Y:S01]  /*0610*/  FFMA R9, R23, R23, R18 ;  /* 0x0000001717097223 */ /* 0x000fe20000000012 */
[----:B------:R-:W-:Y:S06]  /*0620*/  @P1 BRA `(.L_x_4) ;  /* 0xfffffffc000c1947 */ /* 0x000fec000383ffff */
.L_x_3:
[----:B------:R-:W-:Y:S05]  /*0630*/  BSYNC.RECONVERGENT B1 ;  /* 0x0000000000017941 */ /* 0x000fea0003800200 */
.L_x_2:
[----:B------:R-:W-:Y:S05]  /*0640*/  @!P0 BRA `(.L_x_1) ;  /* 0x0000000400188947 */ /* 0x000fea0003800000 */
[----:B------:R-:W-:Y:S01]  /*0650*/  ISETP.GE.U32.AND P0, PT, R24, 0x8, PT ;  /* 0x000000081800780c */ /* 0x000fe20003f06070 */
[----:B------:R-:W-:Y:S01]  /*0660*/  BSSY.RECONVERGENT B1, `(.L_x_5) ;  /* 0x0000022000017945 */ /* 0x000fe20003800200 */
[----:B------:R-:W-:-:S04]  /*0670*/  LOP3.LUT R23, R12, 0x7, RZ, 0xc0, !PT ;  /* 0x000000070c177812 */ /* 0x000fc800078ec0ff */
[----:B------:R-:W-:-:S07]  /*0680*/  ISETP.NE.AND P1, PT, R23, RZ, PT ;  /* 0x000000ff1700720c */ /* 0x000fce0003f25270 */
[----:B------:R-:W-:Y:S06]  /*0690*/  @!P0 BRA `(.L_x_6) ;  /* 0x0000000000788947 */ /* 0x000fec0003800000 */
        /* <DEDUP_REMOVED lines=8> */
[----:B------:R0:W4:Y:S01]  /*0720*/  LDG.E R16, desc[UR4][R4.64+0x1c] ;  /* 0x00001c0404107981 */ /* 0x000122000c1e1900 */
[----:B------:R-:W-:-:S02]  /*0730*/  VIADD R13, R13, 0x8 ;  /* 0x000000080d0d7836 */ /* 0x000fc40000000000 */
[----:B--2---:R-:W-:Y:S01]  /*0740*/  FADD R21, R21, R18 ;  /* 0x0000001215157221 */ /* 0x004fe20000000000 */
[----:B------:R-:W-:-:S03]  /*0750*/  FFMA R9, R18, R18, R9 ;  /* 0x0000001212097223 */ /* 0x000fc60000000009 */
[--C-:B---3--:R-:W-:Y:S01]  /*0760*/  FADD R22, R21, R20.reuse ;  /* 0x0000001415167221 */ /* 0x108fe20000000000 */
[----:B------:R-:W-:Y:S01]  /*0770*/  FFMA R24, R20, R20, R9 ;  /* 0x0000001414187223 */ /* 0x000fe20000000009 */
[----:B-----5:R-:W-:Y:S02]  /*0780*/  FMNMX3 R10, R10, R18, R20, !PT ;  /* 0x000000120a0a7276 */ /* 0x020fe40007800014 */
[----:B----4-:R-:W-:Y:S01]  /*0790*/  FADD R9, R22, R17 ;  /* 0x0000001116097221 */ /* 0x010fe20000000000 */
[----:B------:R-:W-:-:S03]  /*07a0*/  FFMA R19, R17, R17, R24 ;  /* 0x0000001111137223 */ /* 0x000fc60000000018 */
[--C-:B------:R-:W-:Y:S01]  /*07b0*/  FADD R22, R9, R14.reuse ;  /* 0x0000000e09167221 */ /* 0x100fe20000000000 */
[----:B------:R-:W-:Y:S01]  /*07c0*/  FFMA R24, R14, R14, R19 ;  /* 0x0000000e0e187223 */ /* 0x000fe20000000013 */
[----:B------:R-:W-:Y:S02]  /*07d0*/  FMNMX3 R10, R10, R17, R14, !PT ;  /* 0x000000110a0a7276 */ /* 0x000fe4000780000e */
[----:B------:R-:W-:Y:S01]  /*07e0*/  FADD R9, R22, R15 ;  /* 0x0000000f16097221 */ /* 0x000fe20000000000 */
[----:B0-----:R-:W-:-:S03]  /*07f0*/  FFMA R5, R15, R15, R24 ;  /* 0x0000000f0f057223 */ /* 0x001fc60000000018 */
[--C-:B------:R-:W-:Y:S01]  /*0800*/  FADD R4, R9, R6.reuse ;  /* 0x0000000609047221 */ /* 0x100fe20000000000 */
[----:B------:R-:W-:Y:S01]  /*0810*/  FFMA R14, R6, R6, R5 ;  /* 0x00000006060e7223 */ /* 0x000fe20000000005 */
[----:B------:R-:W-:Y:S02]  /*0820*/  FMNMX3 R10, R10, R15, R6, !PT ;  /* 0x0000000f0a0a7276 */ /* 0x000fe40007800006 */
[----:B------:R-:W-:Y:S01]  /*0830*/  FADD R21, R4, R7 ;  /* 0x0000000704157221 */ /* 0x000fe20000000000 */
[-C--:B------:R-:W-:Y:S01]  /*0840*/  FFMA R9, R7, R7.reuse, R14 ;  /* 0x0000000707097223 */ /* 0x080fe2000000000e */
[--C-:B------:R-:W-:Y:S02]  /*0850*/  FMNMX3 R10, R10, R7, R16.reuse, !PT ;  /* 0x000000070a0a7276 */ /* 0x100fe40007800010 */
[----:B------:R-:W-:Y:S01]  /*0860*/  FADD R21, R21, R16 ;  /* 0x0000001015157221 */ /* 0x000fe20000000000 */
[----:B------:R-:W-:-:S07]  /*0870*/  FFMA R9, R16, R16, R9 ;  /* 0x0000001010097223 */ /* 0x000fce0000000009 */
.L_x_6:
[----:B------:R-:W-:Y:S05]  /*0880*/  BSYNC.RECONVERGENT B1 ;  /* 0x0000000000017941 */ /* 0x000fea0003800200 */
.L_x_5:
        /* <DEDUP_REMOVED lines=10> */
[----:B------:R-:W4:Y:S01]  /*0930*/  LDG.E R18, desc[UR4][R4.64+0xc] ;  /* 0x00000c0404127981 */ /* 0x000f22000c1e1900 */
[----:B------:R-:W-:Y:S01]  /*0940*/  IADD3 R13, PT, PT, R13, 0x4, RZ ;  /* 0x000000040d0d7810 */ /* 0x000fe20007ffe0ff */
[----:B--2---:R-:W-:Y:S01]  /*0950*/  FADD R21, R21, R6 ;  /* 0x0000000615157221 */ /* 0x004fe20000000000 */
[----:B------:R-:W-:-:S03]  /*0960*/  FFMA R9, R6, R6, R9 ;  /* 0x0000000606097223 */ /* 0x000fc60000000009 */
[--C-:B---3--:R-:W-:Y:S01]  /*0970*/  FADD R21, R21, R14.reuse ;  /* 0x0000000e15157221 */ /* 0x108fe20000000000 */
[----:B------:R-:W-:Y:S01]  /*0980*/  FFMA R9, R14, R14, R9 ;  /* 0x0000000e0e097223 */ /* 0x000fe20000000009 */
[----:B-----5:R-:W-:Y:S02]  /*0990*/  FMNMX3 R10, R10, R6, R14, !PT ;  /* 0x000000060a0a7276 */ /* 0x020fe4000780000e */
[----:B----4-:R-:W-:Y:S01]  /*09a0*/  FADD R21, R21, R16 ;  /* 0x0000001015157221 */ /* 0x010fe20000000000 */
[-C--:B------:R-:W-:Y:S01]  /*09b0*/  FFMA R9, R16, R16.reuse, R9 ;  /* 0x0000001010097223 */ /* 0x080fe20000000009 */
[--C-:B------:R-:W-:Y:S02]  /*09c0*/  FMNMX3 R10, R10, R16, R18.reuse, !PT ;  /* 0x000000100a0a7276 */ /* 0x100fe40007800012 */
[----:B------:R-:W-:Y:S01]  /*09d0*/  FADD R21, R21, R18 ;  /* 0x0000001215157221 */ /* 0x000fe20000000000 */
[----:B------:R-:W-:-:S07]  /*09e0*/  FFMA R9, R18, R18, R9 ;  /* 0x0000001212097223 */ /* 0x000fce0000000009 */
.L_x_8:
[----:B------:R-:W-:Y:S05]  /*09f0*/  BSYNC.RECONVERGENT B1 ;  /* 0x0000000000017941 */ /* 0x000fea0003800200 */
.L_x_7:
[----:B------:R-:W-:Y:S05]  /*0a00*/  @!P1 BRA `(.L_x_1) ;  /* 0x0000000000289947 */ /* 0x000fea0003800000 */
[----:B------:R-:W-:-:S07]  /*0a10*/  IADD3 R12, PT, PT, -R12, RZ, RZ ;  /* 0x000000ff0c0c7210 */ /* 0x000fce0007ffe1ff */
.L_x_9:
[----:B------:R-:W-:-:S06]  /*0a20*/  IMAD.WIDE R4, R13, 0x4, R2 ;  /* 0x000000040d047825 */ /* 0x000fcc00078e0202 */
[----:B------:R-:W2:Y:S01]  /*0a30*/  LDG.E R4, desc[UR4][R4.64] ;  /* 0x0000000404047981 */ /* 0x000ea2000c1e1900 */
[----:B------:R-:W-:Y:S01]  /*0a40*/  VIADD R12, R12, 0x1 ;  /* 0x000000010c0c7836 */ /* 0x000fe20000000000 */
[----:B------:R-:W-:-:S04]  /*0a50*/  IADD3 R13, PT, PT, R13, 0x1, RZ ;  /* 0x000000010d0d7810 */ /* 0x000fc80007ffe0ff */
[----:B------:R-:W-:Y:S01]  /*0a60*/  ISETP.NE.AND P0, PT, R12, RZ, PT ;  /* 0x000000ff0c00720c */ /* 0x000fe20003f05270 */
[C---:B--2---:R-:W-:Y:S01]  /*0a70*/  FADD R21, R4.reuse, R21 ;  /* 0x0000001504157221 */ /* 0x044fe20000000000 */
[C---:B------:R-:W-:Y:S01]  /*0a80*/  FFMA R9, R4.reuse, R4, R9 ;  /* 0x0000000404097223 */ /* 0x040fe20000000009 */
[----:B-----5:R-:W-:-:S10]  /*0a90*/  FMNMX R10, R4, R10, !PT ;  /* 0x0000000a040a7209 */ /* 0x020fd40007800000 */
[----:B------:R-:W-:Y:S05]  /*0aa0*/  @P0 BRA `(.L_x_9) ;  /* 0xfffffffc00dc0947 */ /* 0x000fea000383ffff */
.L_x_1:
[----:B------:R-:W-:Y:S05]  /*0ab0*/  BSYNC.RECONVERGENT B0 ;  /* 0x0000000000007941 */ /* 0x000fea0003800200 */
.L_x_0:
[----:B------:R-:W-:Y:S01]  /*0ac0*/  IADD3 R3, PT, PT, -R11, R0, RZ ;  /* 0x000000000b037210 */ /* 0x000fe20007ffe1ff */
[----:B------:R-:W-:Y:S03]  /*0ad0*/  BSSY.RECONVERGENT B0, `(.L_x_10) ;  /* 0x000000e000007945 */ /* 0x000fe60003800200 */
[----:B------:R-:W-:-:S04]  /*0ae0*/  I2FP.F32.S32 R3, R3 ;  /* 0x0000000300037245 */ /* 0x000fc80000201400 */
[----:B------:R-:W0:Y:S08]  /*0af0*/  MUFU.RCP R0, R3 ;  /* 0x0000000300007308 */ /* 0x000e300000001000 */
[----:B------:R-:W1:Y:S01]  /*0b00*/  FCHK P0, R21, R3 ;  /* 0x0000000315007302 */ /* 0x000e620000000000 */
[----:B0-----:R-:W-:-:S04]  /*0b10*/  FFMA R5, -R3, R0, 1 ;  /* 0x3f80000003057423 */ /* 0x001fc80000000100 */
[----:B------:R-:W-:-:S04]  /*0b20*/  FFMA R0, R0, R5, R0 ;  /* 0x0000000500007223 */ /* 0x000fc80000000000 */
[----:B------:R-:W-:-:S04]  /*0b30*/  FFMA R2, R0, R21, RZ ;  /* 0x0000001500027223 */ /* 0x000fc800000000ff */
[----:B------:R-:W-:-:S04]  /*0b40*/  FFMA R7, -R3, R2, R21 ;  /* 0x0000000203077223 */ /* 0x000fc80000000115 */
[----:B------:R-:W-:Y:S01]  /*0b50*/  FFMA R7, R0, R7, R2 ;  /* 0x0000000700077223 */ /* 0x000fe20000000002 */
[----:B-1----:R-:W-:Y:S06]  /*0b60*/  @!P0 BRA `(.L_x_11) ;  /* 0x0000000000108947 */ /* 0x002fec0003800000 */
[----:B------:R-:W-:Y:S01]  /*0b70*/  IMAD.MOV.U32 R0, RZ, RZ, R21 ;  /* 0x000000ffff007224 */ /* 0x000fe200078e0015 */
[----:B------:R-:W-:-:S07]  /*0b80*/  MOV R2, 0xba0 ;  /* 0x00000ba000027802 */ /* 0x000fce0000000f00 */
[----:B-----5:R-:W-:Y:S05]  /*0b90*/  CALL.REL.NOINC `($__internal_0_$__cuda_sm3x_div_rn_noftz_f32_slowpath) ;  /* 0x00000000005c7944 */ /* 0x020fea0003c00000 */
[----:B------:R-:W-:-:S07]  /*0ba0*/  MOV R7, R0 ;  /* 0x0000000000077202 */ /* 0x000fce0000000f00 */
.L_x_11:
[----:B------:R-:W-:Y:S05]  /*0bb0*/  BSYNC.RECONVERGENT B0 ;  /* 0x0000000000007941 */ /* 0x000fea0003800200 */
.L_x_10:
[----:B------:R-:W0:Y:S01]  /*0bc0*/  LDC.64 R4, c[0x0][0x388] ;  /* 0x0000e200ff047b82 */ /* 0x000e220000000a00 */
[----:B------:R-:W1:Y:S01]  /*0bd0*/  MUFU.RCP R0, R3 ;  /* 0x0000000300007308 */ /* 0x000e620000001000 */
[----:B------:R-:W-:Y:S01]  /*0be0*/  IMAD R11, R8, 0x3, RZ ;  /* 0x00000003080b7824 */ /* 0x000fe200078e02ff */
[----:B------:R-:W-:Y:S06]  /*0bf0*/  BSSY.RECONVERGENT B0, `(.L_x_12) ;  /* 0x000000d000007945 */ /* 0x000fec0003800200 */
[----:B------:R-:W2:Y:S01]  /*0c00*/  FCHK P0, R9, R3 ;  /* 0x0000000309007302 */ /* 0x000ea20000000000 */
[----:B0-----:R-:W-:-:S04]  /*0c10*/  IMAD.WIDE R4, R11, 0x4, R4 ;  /* 0x000000040b047825 */ /* 0x001fc800078e0204 */
[----:B-1----:R-:W-:Y:S01]  /*0c20*/  FFMA R11, -R3, R0, 1 ;  /* 0x3f800000030b7423 */ /* 0x002fe20000000100 */
[----:B------:R0:W-:Y:S03]  /*0c30*/  STG.E desc[UR4][R4.64], R7 ;  /* 0x0000000704007986 */ /* 0x0001e6000c101904 */
[----:B------:R-:W-:-:S04]  /*0c40*/  FFMA R0, R0, R11, R0 ;  /* 0x0000000b00007223 */ /* 0x000fc80000000000 */
[----:B------:R-:W-:-:S04]  /*0c50*/  FFMA R2, R0, R9, RZ ;  /* 0x0000000900027223 */ /* 0x000fc800000000ff */
[----:B------:R-:W-:-:S04]  /*0c60*/  FFMA R11, -R3, R2, R9 ;  /* 0x00000002030b7223 */ /* 0x000fc80000000109 */
[----:B------:R-:W-:Y:S01]  /*0c70*/  FFMA R0, R0, R11, R2 ;  /* 0x0000000b00007223 */ /* 0x000fe20000000002 */
[----:B0-2---:R-:W-:Y:S06]  /*0c80*/  @!P0 BRA `(.L_x_13) ;  /* 0x00000000000c8947 */ /* 0x005fec0003800000 */
[----:B------:R-:W-:Y:S02]  /*0c90*/  MOV R0, R9 ;  /* 0x0000000900007202 */ /* 0x000fe40000000f00 */
[----:B------:R-:W-:-:S07]  /*0ca0*/  MOV R2, 0xcc0 ;  /* 0x00000cc000027802 */ /* 0x000fce0000000f00 */
[----:B-----5:R-:W-:Y:S05]  /*0cb0*/  CALL.REL.NOINC `($__internal_0_$__cuda_sm3x_div_rn_noftz_f32_slowpath) ;  /* 0x0000000000147944 */ /* 0x020fea0003c00000 */
.L_x_13:
[----:B------:R-:W-:Y:S05]  /*0cc0*/  BSYNC.RECONVERGENT B0 ;  /* 0x0000000000007941 */ /* 0x000fea0003800200 */
.L_x_12:
[----:B------:R-:W-:Y:S01]  /*0cd0*/  FFMA R7, -R7, R7, R0 ;  /* 0x0000000707077223 */ /* 0x000fe20000000100 */
[----:B-----5:R-:W-:Y:S04]  /*0ce0*/  STG.E desc[UR4][R4.64+0x8], R10 ;  /* 0x0000080a04007986 */ /* 0x020fe8000c101904 */
[----:B------:R-:W-:Y:S01]  /*0cf0*/  STG.E desc[UR4][R4.64+0x4], R7 ;  /* 0x0000040704007986 */ /* 0x000fe2000c101904 */
[----:B------:R-:W-:Y:S05]  /*0d00*/  EXIT ;  /* 0x000000000000794d */ /* 0x000fea0003800000 */
        .weak           $__internal_0_$__cuda_sm3x_div_rn_noftz_f32_slowpath
        .type           $__internal_0_$__cuda_sm3x_div_rn_noftz_f32_slowpath,@function
        .size           $__internal_0_$__cuda_sm3x_div_rn_noftz_f32_slowpath,(.L_x_26 - $__internal_0_$__cuda_sm3x_div_rn_noftz_f32_slowpath)
$__internal_0_$__cuda_sm3x_div_rn_noftz_f32_slowpath:
[----:B------:R-:W-:Y:S01]  /*0d10*/  SHF.R.U32.HI R11, RZ, 0x17, R3 ;  /* 0x00000017ff0b7819 */ /* 0x000fe20000011603 */
[----:B------:R-:W-:Y:S01]  /*0d20*/  BSSY.RECONVERGENT B1, `(.L_x_14) ;  /* 0x0000063000017945 */ /* 0x000fe20003800200 */
[----:B------:R-:W-:Y:S02]  /*0d30*/  SHF.R.U32.HI R6, RZ, 0x17, R0 ;  /* 0x00000017ff067819 */ /* 0x000fe40000011600 */
[----:B------:R-:W-:Y:S02]  /*0d40*/  LOP3.LUT R11, R11, 0xff, RZ, 0xc0, !PT ;  /* 0x000000ff0b0b7812 */ /* 0x000fe400078ec0ff */
[----:B------:R-:W-:Y:S02]  /*0d50*/  LOP3.LUT R16, R6, 0xff, RZ, 0xc0, !PT ;  /* 0x000000ff06107812 */ /* 0x000fe400078ec0ff */
[----:B------:R-:W-:Y:S01]  /*0d60*/  MOV R13, R3 ;  /* 0x00000003000d7202 */ /* 0x000fe20000000f00 */
[----:B------:R-:W-:Y:S01]  /*0d70*/  VIADD R14, R11, 0xffffffff ;  /* 0xffffffff0b0e7836 */ /* 0x000fe20000000000 */
[----:B------:R-:W-:-:S04]  /*0d80*/  IADD3 R12, PT, PT, R16, -0x1, RZ ;  /* 0xffffffff100c7810 */ /* 0x000fc80007ffe0ff */
[----:B------:R-:W-:-:S04]  /*0d90*/  ISETP.GT.U32.AND P0, PT, R14, 0xfd, PT ;  /* 0x000000fd0e00780c */ /* 0x000fc80003f04070 */
[----:B------:R-:W-:-:S13]  /*0da0*/  ISETP.GT.U32.OR P0, PT, R12, 0xfd, P0 ;  /* 0x000000fd0c00780c */ /* 0x000fda0000704470 */
[----:B------:R-:W-:Y:S01]  /*0db0*/  @!P0 IMAD.MOV.U32 R6, RZ, RZ, RZ ;  /* 0x000000ffff068224 */ /* 0x000fe200078e00ff */
[----:B------:R-:W-:Y:S06]  /*0dc0*/  @!P0 BRA `(.L_x_15) ;  /* 0x00000000005c8947 */ /* 0x000fec0003800000 */
[----:B------:R-:W-:Y:S02]  /*0dd0*/  FSETP.GTU.FTZ.AND P0, PT, |R0|, +INF , PT ;  /* 0x7f8000000000780b */ /* 0x000fe40003f1c200 */
[----:B------:R-:W-:-:S04]  /*0de0*/  FSETP.GTU.FTZ.AND P1, PT, |R3|, +INF , PT ;  /* 0x7f8000000300780b */ /* 0x000fc80003f3c200 */
[----:B------:R-:W-:-:S13]  /*0df0*/  PLOP3.LUT P0, PT, P0, P1, PT, 0xf8, 0x8f ;  /* 0x00000000008f781c */ /* 0x000fda0000703f70 */
[----:B------:R-:W-:Y:S05]  /*0e00*/  @P0 BRA `(.L_x_16) ;  /* 0x00000004004c0947 */ /* 0x000fea0003800000 */
[----:B------:R-:W-:-:S13]  /*0e10*/  LOP3.LUT P0, RZ, R13, 0x7fffffff, R0, 0xc8, !PT ;  /* 0x7fffffff0dff7812 */ /* 0x000fda000780c800 */
[----:B------:R-:W-:Y:S05]  /*0e20*/  @!P0 BRA `(.L_x_17) ;  /* 0x00000004003c8947 */ /* 0x000fea0003800000 */
[C---:B------:R-:W-:Y:S02]  /*0e30*/  FSETP.NEU.FTZ.AND P2, PT, |R0|.reuse, +INF , PT ;  /* 0x7f8000000000780b */ /* 0x040fe40003f5d200 */
[----:B------:R-:W-:Y:S02]  /*0e40*/  FSETP.NEU.FTZ.AND P1, PT, |R3|, +INF , PT ;  /* 0x7f8000000300780b */ /* 0x000fe40003f3d200 */
[----:B------:R-:W-:-:S11]  /*0e50*/  FSETP.NEU.FTZ.AND P0, PT, |R0|, +INF , PT ;  /* 0x7f8000000000780b */ /* 0x000fd60003f1d200 */
[----:B------:R-:W-:Y:S05]  /*0e60*/  @!P1 BRA !P2, `(.L_x_17) ;  /* 0x00000004002c9947 */ /* 0x000fea0005000000 */
[----:B------:R-:W-:-:S04]  /*0e70*/  LOP3.LUT P2, RZ, R0, 0x7fffffff, RZ, 0xc0, !PT ;  /* 0x7fffffff00ff7812 */ /* 0x000fc8000784c0ff */
[----:B------:R-:W-:-:S13]  /*0e80*/  PLOP3.LUT P1, PT, P1, P2, PT, 0x2f, 0xf2 ;  /* 0x0000000000f2781c */ /* 0x000fda0000f24577 */
[----:B------:R-:W-:Y:S05]  /*0e90*/  @P1 BRA `(.L_x_18) ;  /* 0x0000000400181947 */ /* 0x000fea0003800000 */
[----:B------:R-:W-:-:S04]  /*0ea0*/  LOP3.LUT P1, RZ, R13, 0x7fffffff, RZ, 0xc0, !PT ;  /* 0x7fffffff0dff7812 */ /* 0x000fc8000782c0ff */
[----:B------:R-:W-:-:S13]  /*0eb0*/  PLOP3.LUT P0, PT, P0, P1, PT, 0x2f, 0xf2 ;  /* 0x0000000000f2781c */ /* 0x000fda0000702577 */
[----:B------:R-:W-:Y:S05]  /*0ec0*/  @P0 BRA `(.L_x_19) ;  /* 0x0000000400000947 */ /* 0x000fea0003800000 */
[----:B------:R-:W-:Y:S02]  /*0ed0*/  ISETP.GE.AND P0, PT, R12, RZ, PT ;  /* 0x000000ff0c00720c */ /* 0x000fe40003f06270 */
[----:B------:R-:W-:-:S11]  /*0ee0*/  ISETP.GE.AND P1, PT, R14, RZ, PT ;  /* 0x000000ff0e00720c */ /* 0x000fd60003f26270 */
[----:B------:R-:W-:Y:S01]  /*0ef0*/  @P0 MOV R6, RZ ;  /* 0x000000ff00060202 */ /* 0x000fe20000000f00 */
[----:B------:R-:W-:Y:S01]  /*0f00*/  @!P0 FFMA R0, R0, 1.84467440737095516160e+19, RZ ;  /* 0x5f80000000008823 */ /* 0x000fe200000000ff */
[----:B------:R-:W-:Y:S01]  /*0f10*/  @!P0 MOV R6, 0xffffffc0 ;  /* 0xffffffc000068802 */ /* 0x000fe20000000f00 */
[----:B------:R-:W-:-:S04]  /*0f20*/  @!P1 FFMA R13, R3, 1.84467440737095516160e+19, RZ ;  /* 0x5f800000030d9823 */ /* 0x000fc800000000ff */
[----:B------:R-:W-:-:S07]  /*0f30*/  @!P1 VIADD R6, R6, 0x40 ;  /* 0x0000004006069836 */ /* 0x000fce0000000000 */
.L_x_15:
[----:B------:R-:W-:Y:S01]  /*0f40*/  LEA R12, R11, 0xc0800000, 0x17 ;  /* 0xc08000000b0c7811 */ /* 0x000fe200078eb8ff */
[----:B------:R-:W-:Y:S03]  /*0f50*/  BSSY.RECONVERGENT B2, `(.L_x_20) ;  /* 0x0000036000027945 */ /* 0x000fe60003800200 */
[----:B------:R-:W-:Y:S02]  /*0f60*/  IADD3 R13, PT, PT, -R12, R13, RZ ;  /* 0x0000000d0c0d7210 */ /* 0x000fe40007ffe1ff */
[----:B------:R-:W-:Y:S02]  /*0f70*/  IADD3 R12, PT, PT, R16, -0x7f, RZ ;  /* 0xffffff81100c7810 */ /* 0x000fe40007ffe0ff */
[----:B------:R0:W1:Y:S01]  /*0f80*/  MUFU.RCP R14, R13 ;  /* 0x0000000d000e7308 */ /* 0x0000620000001000 */
[----:B------:R-:W-:Y:S02]  /*0f90*/  FADD.FTZ R15, -R13, -RZ ;  /* 0x800000ff0d0f7221 */ /* 0x000fe40000010100 */
[C---:B------:R-:W-:Y:S01]  /*0fa0*/  IMAD R0, R12.reuse, -0x800000, R0 ;  /* 0xff8000000c007824 */ /* 0x040fe200078e0200 */
[----:B0-----:R-:W-:-:S05]  /*0fb0*/  IADD3 R13, PT, PT, R12, 0x7f, -R11 ;  /* 0x0000007f0c0d7810 */ /* 0x001fca0007ffe80b */
[----:B------:R-:W-:Y:S02]  /*0fc0*/  IMAD.IADD R13, R13, 0x1, R6 ;  /* 0x000000010d0d7824 */ /* 0x000fe400078e0206 */
[----:B-1----:R-:W-:-:S04]  /*0fd0*/  FFMA R17, R14, R15, 1 ;  /* 0x3f8000000e117423 */ /* 0x002fc8000000000f */
[----:B------:R-:W-:-:S04]  /*0fe0*/  FFMA R19, R14, R17, R14 ;  /* 0x000000110e137223 */ /* 0x000fc8000000000e */
[----:B------:R-:W-:-:S04]  /*0ff0*/  FFMA R14, R0, R19, RZ ;  /* 0x00000013000e7223 */ /* 0x000fc800000000ff */
[----:B------:R-:W-:-:S04]  /*1000*/  FFMA R17, R15, R14, R0 ;  /* 0x0000000e0f117223 */ /* 0x000fc80000000000 */
[----:B------:R-:W-:-:S04]  /*1010*/  FFMA R14, R19, R17, R14 ;  /* 0x00000011130e7223 */ /* 0x000fc8000000000e */
[----:B------:R-:W-:-:S04]  /*1020*/  FFMA R15, R15, R14, R0 ;  /* 0x0000000e0f0f7223 */ /* 0x000fc80000000000 */
[----:B------:R-:W-:-:S05]  /*1030*/  FFMA R0, R19, R15, R14 ;  /* 0x0000000f13007223 */ /* 0x000fca000000000e */
[----:B------:R-:W-:-:S04]  /*1040*/  SHF.R.U32.HI R11, RZ, 0x17, R0 ;  /* 0x00000017ff0b7819 */ /* 0x000fc80000011600 */
[----:B------:R-:W-:-:S04]  /*1050*/  LOP3.LUT R11, R11, 0xff, RZ, 0xc0, !PT ;  /* 0x000000ff0b0b7812 */ /* 0x000fc800078ec0ff */
[----:B------:R-:W-:-:S04]  /*1060*/  IADD3 R16, PT, PT, R11, R13, RZ ;  /* 0x0000000d0b107210 */ /* 0x000fc80007ffe0ff */
[----:B------:R-:W-:-:S04]  /*1070*/  IADD3 R6, PT, PT, R16, -0x1, RZ ;  /* 0xffffffff10067810 */ /* 0x000fc80007ffe0ff */
[----:B------:R-:W-:-:S13]  /*1080*/  ISETP.GE.U32.AND P0, PT, R6, 0xfe, PT ;  /* 0x000000fe0600780c */ /* 0x000fda0003f06070 */
[----:B------:R-:W-:Y:S05]  /*1090*/  @!P0 BRA `(.L_x_21) ;  /* 0x0000000000808947 */ /* 0x000fea0003800000 */
[----:B------:R-:W-:-:S13]  /*10a0*/  ISETP.GT.AND P0, PT, R16, 0xfe, PT ;  /* 0x000000fe1000780c */ /* 0x000fda0003f04270 */
[----:B------:R-:W-:Y:S05]  /*10b0*/  @P0 BRA `(.L_x_22) ;  /* 0x00000000006c0947 */ /* 0x000fea0003800000 */
[----:B------:R-:W-:-:S13]  /*10c0*/  ISETP.GE.AND P0, PT, R16, 0x1, PT ;  /* 0x000000011000780c */ /* 0x000fda0003f06270 */
[----:B------:R-:W-:Y:S05]  /*10d0*/  @P0 BRA `(.L_x_23) ;  /* 0x0000000000740947 */ /* 0x000fea0003800000 */
[----:B------:R-:W-:Y:S02]  /*10e0*/  ISETP.GE.AND P0, PT, R16, -0x18, PT ;  /* 0xffffffe81000780c */ /* 0x000fe40003f06270 */
[----:B------:R-:W-:-:S11]  /*10f0*/  LOP3.LUT R0, R0, 0x80000000, RZ, 0xc0, !PT ;  /* 0x8000000000007812 */ /* 0x000fd600078ec0ff */
[----:B------:R-:W-:Y:S05]  /*1100*/  @!P0 BRA `(.L_x_23) ;  /* 0x0000000000688947 */ /* 0x000fea0003800000 */
[CCC-:B------:R-:W-:Y:S01]  /*1110*/  FFMA.RZ R6, R19.reuse, R15.reuse, R14.reuse ;  /* 0x0000000f13067223 */ /* 0x1c0fe2000000c00e */
[C---:B------:R-:W-:Y:S02]  /*1120*/  VIADD R13, R16.reuse, 0x20 ;  /* 0x00000020100d7836 */ /* 0x040fe40000000000 */
[CCC-:B------:R-:W-:Y:S01]  /*1130*/  FFMA.RM R11, R19.reuse, R15.reuse, R14.reuse ;  /* 0x0000000f130b7223 */ /* 0x1c0fe2000000400e */
[----:B------:R-:W-:Y:S02]  /*1140*/  ISETP.NE.AND P2, PT, R16, RZ, PT ;  /* 0x000000ff1000720c */ /* 0x000fe40003f45270 */
[----:B------:R-:W-:Y:S01]  /*1150*/  LOP3.LUT R12, R6, 0x7fffff, RZ, 0xc0, !PT ;  /* 0x007fffff060c7812 */ /* 0x000fe200078ec0ff */
[----:B------:R-:W-:Y:S01]  /*1160*/  FFMA.RP R6, R19, R15, R14 ;  /* 0x0000000f13067223 */ /* 0x000fe2000000800e */
[----:B------:R-:W-:Y:S02]  /*1170*/  ISETP.NE.AND P1, PT, R16, RZ, PT ;  /* 0x000000ff1000720c */ /* 0x000fe40003f25270 */
[----:B------:R-:W-:-:S02]  /*1180*/  LOP3.LUT R12, R12, 0x800000, RZ, 0xfc, !PT ;  /* 0x008000000c0c7812 */ /* 0x000fc400078efcff */
[----:B------:R-:W-:Y:S02]  /*1190*/  IADD3 R14, PT, PT, -R16, RZ, RZ ;  /* 0x000000ff100e7210 */ /* 0x000fe40007ffe1ff */
[----:B------:R-:W-:Y:S02]  /*11a0*/  SHF.L.U32 R13, R12, R13, RZ ;  /* 0x0000000d0c0d7219 */ /* 0x000fe400000006ff */
[----:B------:R-:W-:Y:S02]  /*11b0*/  FSETP.NEU.FTZ.AND P0, PT, R6, R11, PT ;  /* 0x0000000b0600720b */ /* 0x000fe40003f1d000 */
[----:B------:R-:W-:Y:S02]  /*11c0*/  SEL R11, R14, RZ, P2 ;  /* 0x000000ff0e0b7207 */ /* 0x000fe40001000000 */
[----:B------:R-:W-:Y:S02]  /*11d0*/  ISETP.NE.AND P1, PT, R13, RZ, P1 ;  /* 0x000000ff0d00720c */ /* 0x000fe40000f25270 */
[----:B------:R-:W-:-:S02]  /*11e0*/  SHF.R.U32.HI R11, RZ, R11, R12 ;  /* 0x0000000bff0b7219 */ /* 0x000fc4000001160c */
[----:B------:R-:W-:Y:S02]  /*11f0*/  PLOP3.LUT P0, PT, P0, P1, PT, 0xf8, 0x8f ;  /* 0x00000000008f781c */ /* 0x000fe40000703f70 */
[----:B------:R-:W-:Y:S02]  /*1200*/  SHF.R.U32.HI R13, RZ, 0x1, R11 ;  /* 0x00000001ff0d7819 */ /* 0x000fe4000001160b */
[----:B------:R-:W-:-:S04]  /*1210*/  SEL R6, RZ, 0x1, !P0 ;  /* 0x00000001ff067807 */ /* 0x000fc80004000000 */
[----:B------:R-:W-:-:S04]  /*1220*/  LOP3.LUT R6, R6, 0x1, R13, 0xf8, !PT ;  /* 0x0000000106067812 */ /* 0x000fc800078ef80d */
[----:B------:R-:W-:-:S04]  /*1230*/  LOP3.LUT R6, R6, R11, RZ, 0xc0, !PT ;  /* 0x0000000b06067212 */ /* 0x000fc800078ec0ff */
[----:B------:R-:W-:-:S04]  /*1240*/  IADD3 R13, PT, PT, R13, R6, RZ ;  /* 0x000000060d0d7210 */ /* 0x000fc80007ffe0ff */
[----:B------:R-:W-:Y:S01]  /*1250*/  LOP3.LUT R0, R13, R0, RZ, 0xfc, !PT ;  /* 0x000000000d007212 */ /* 0x000fe200078efcff */
[----:B------:R-:W-:Y:S06]  /*1260*/  BRA `(.L_x_23) ;  /* 0x0000000000107947 */ /* 0x000fec0003800000 */
.L_x_22:
[----:B------:R-:W-:-:S04]  /*1270*/  LOP3.LUT R0, R0, 0x80000000, RZ, 0xc0, !PT ;  /* 0x8000000000007812 */ /* 0x000fc800078ec0ff */
[----:B------:R-:W-:Y:S01]  /*1280*/  LOP3.LUT R0, R0, 0x7f800000, RZ, 0xfc, !PT ;  /* 0x7f80000000007812 */ /* 0x000fe200078efcff */
[----:B------:R-:W-:Y:S06]  /*1290*/  BRA `(.L_x_23) ;  /* 0x0000000000047947 */ /* 0x000fec0003800000 */
.L_x_21:
[----:B------:R-:W-:-:S07]  /*12a0*/  IMAD R0, R13, 0x800000, R0 ;  /* 0x008000000d007824 */ /* 0x000fce00078e0200 */
.L_x_23:
[----:B------:R-:W-:Y:S05]  /*12b0*/  BSYNC.RECONVERGENT B2 ;  /* 0x0000000000027941 */ /* 0x000fea0003800200 */
.L_x_20:
[----:B------:R-:W-:Y:S05]  /*12c0*/  BRA `(.L_x_24) ;  /* 0x0000000000207947 */ /* 0x000fea0003800000 */
.L_x_19:
[----:B------:R-:W-:-:S04]  /*12d0*/  LOP3.LUT R0, R13, 0x80000000, R0, 0x48, !PT ;  /* 0x800000000d007812 */ /* 0x000fc800078e4800 */
[----:B------:R-:W-:Y:S01]  /*12e0*/  LOP3.LUT R0, R0, 0x7f800000, RZ, 0xfc, !PT ;  /* 0x7f80000000007812 */ /* 0x000fe200078efcff */
[----:B------:R-:W-:Y:S06]  /*12f0*/  BRA `(.L_x_24) ;  /* 0x0000000000147947 */ /* 0x000fec0003800000 */
.L_x_18:
[----:B------:R-:W-:Y:S01]  /*1300*/  LOP3.LUT R0, R13, 0x80000000, R0, 0x48, !PT ;  /* 0x800000000d007812 */ /* 0x000fe200078e4800 */
[----:B------:R-:W-:Y:S06]  /*1310*/  BRA `(.L_x_24) ;  /* 0x00000000000c7947 */ /* 0x000fec0003800000 */
.L_x_17:
[----:B------:R-:W0:Y:S01]  /*1320*/  MUFU.RSQ R0, -QNAN ;  /* 0xffc0000000007908 */ /* 0x000e220000001400 */
[----:B------:R-:W-:Y:S05]  /*1330*/  BRA `(.L_x_24) ;  /* 0x0000000000047947 */ /* 0x000fea0003800000 */
.L_x_16:
[----:B------:R-:W-:-:S07]  /*1340*/  FADD.FTZ R0, R0, R3 ;  /* 0x0000000300007221 */ /* 0x000fce0000010000 */
.L_x_24:
[----:B------:R-:W-:Y:S05]  /*1350*/  BSYNC.RECONVERGENT B1 ;  /* 0x0000000000017941 */ /* 0x000fea0003800200 */
.L_x_14:
[----:B------:R-:W-:Y:S01]  /*1360*/  HFMA2 R13, -RZ, RZ, 0, 0 ;  /* 0x00000000ff0d7431 */ /* 0x000fe200000001ff */
[----:B------:R-:W-:-:S04]  /*1370*/  MOV R12, R2 ;  /* 0x00000002000c7202 */ /* 0x000fc80000000f00 */
[----:B0-----:R-:W-:Y:S05]  /*1380*/  RET.REL.NODEC R12 `(_Z24waveform_analysis_kernelPKfPfiiii) ;  /* 0xffffffec0c1c7950 */ /* 0x001fea0003c3ffff */
.L_x_25:
[----:B------:R-:W-:-:S00]  /*1390*/  BRA `(.L_x_25) ;  /* 0xfffffffc00fc7947 */ /* 0x000fc0000383ffff */
[----:B------:R-:W-:-:S00]  /*13a0*/  NOP ;  /* 0x0000000000007918 */ /* 0x000fc00000000000 */
        /* <DEDUP_REMOVED lines=13> */
.L_x_26:


//--------------------- .nv.shared.reserved.0     --------------------------
	.section	.nv.shared.reserved.0,"aw",@nobits
	.weak		__nv_reservedSMEM_offset_0_alias
	.size		__nv_reservedSMEM_offset_0_alias, 0, 64
	.other		__nv_reservedSMEM_offset_0_alias,@"STO_CUDA_RESERVED_SHARED STV_DEFAULT"
__nv_reservedSMEM_offset_0_alias:
	.zero		0
	.zero		64


//--------------------- .nv.constant0._Z24waveform_analysis_kernelPKfPfiiii --------------------------
	.section	.nv.constant0._Z24waveform_analysis_kernelPKfPfiiii,"a",@progbits
	.sectionflags	@""
	.align	4
.nv.constant0._Z24waveform_analysis_kernelPKfPfiiii:
	.zero		928


//--------------------- SYMBOLS --------------------------

	.type		.nv.reservedSmem.offset0,@object
	.size		.nv.reservedSmem.offset0,0x4
